	.headerflags	@"EF_CUDA_TEXMODE_UNIFIED EF_CUDA_64BIT_ADDRESS EF_CUDA_ACCELERATORS EF_CUDA_SM90 EF_CUDA_VIRTUAL_SM(EF_CUDA_SM90)"
	.elftype	@"ET_EXEC"


//--------------------- .nv.info                  --------------------------
	.section	.nv.info,"",@"SHT_CUDA_INFO"
	.align	4


	//----- nvinfo : EIATTR_REGCOUNT
	.align		4
        /*0000*/ 	.byte	0x04, 0x2f
        /*0002*/ 	.short	(.L_2 - .L_1)
	.align		4
.L_1:
        /*0004*/ 	.word	index@(triton_poi_fused_abs_add_clamp_div_floor_ge_gt_le_logical_and_lt_maximum_mul_neg_sign_sub_1)
        /*0008*/ 	.word	0x0000001a


	//----- nvinfo : EIATTR_MIN_STACK_SIZE
	.align		4
.L_2:
        /*000c*/ 	.byte	0x04, 0x12
        /*000e*/ 	.short	(.L_4 - .L_3)
	.align		4
.L_3:
        /*0010*/ 	.word	index@(triton_poi_fused_abs_add_clamp_div_floor_ge_gt_le_logical_and_lt_maximum_mul_neg_sign_sub_1)
        /*0014*/ 	.word	0x00000000


	//----- nvinfo : EIATTR_FRAME_SIZE
	.align		4
.L_4:
        /*0018*/ 	.byte	0x04, 0x11
        /*001a*/ 	.short	(.L_6 - .L_5)
	.align		4
.L_5:
        /*001c*/ 	.word	index@(triton_poi_fused_abs_add_clamp_div_floor_ge_gt_le_logical_and_lt_maximum_mul_neg_sign_sub_1)
        /*0020*/ 	.word	0x00000000


	//----- nvinfo : EIATTR_MIN_STACK_SIZE
	.align		4
.L_6:
        /*0024*/ 	.byte	0x04, 0x12
        /*0026*/ 	.short	(.L_8 - .L_7)
	.align		4
.L_7:
        /*0028*/ 	.word	index@(triton_poi_fused_abs_add_clamp_div_floor_ge_gt_le_logical_and_lt_maximum_mul_neg_sign_sub_1)
        /*002c*/ 	.word	0x00000000
.L_8:


//--------------------- .nv.info.triton_poi_fused_abs_add_clamp_div_floor_ge_gt_le_logical_and_lt_maximum_mul_neg_sign_sub_1 --------------------------
	.section	.nv.info.triton_poi_fused_abs_add_clamp_div_floor_ge_gt_le_logical_and_lt_maximum_mul_neg_sign_sub_1,"",@"SHT_CUDA_INFO"
	.sectionflags	@""
	.align	4


	//----- nvinfo : EIATTR_CUDA_API_VERSION
	.align		4
        /*0000*/ 	.byte	0x04, 0x37
        /*0002*/ 	.short	(.L_10 - .L_9)
.L_9:
        /*0004*/ 	.word	0x0000007c


	//----- nvinfo : EIATTR_KPARAM_INFO
	.align		4
.L_10:
        /*0008*/ 	.byte	0x04, 0x17
        /*000a*/ 	.short	(.L_12 - .L_11)
.L_11:
        /*000c*/ 	.word	0x00000000
        /*0010*/ 	.short	0x000b
        /*0012*/ 	.short	0x0058
        /*0014*/ 	.byte	0x00, 0xf0, 0x11, 0x00


	//----- nvinfo : EIATTR_KPARAM_INFO
	.align		4
.L_12:
        /*0018*/ 	.byte	0x04, 0x17
        /*001a*/ 	.short	(.L_14 - .L_13)
.L_13:
        /*001c*/ 	.word	0x00000000
        /*0020*/ 	.short	0x000a
        /*0022*/ 	.short	0x0050
        /*0024*/ 	.byte	0x00, 0xf4, 0x21, 0x00


	//----- nvinfo : EIATTR_KPARAM_INFO
	.align		4
.L_14:
        /*0028*/ 	.byte	0x04, 0x17
        /*002a*/ 	.short	(.L_16 - .L_15)
.L_15:
        /*002c*/ 	.word	0x00000000
        /*0030*/ 	.short	0x0009
        /*0032*/ 	.short	0x0048
        /*0034*/ 	.byte	0x00, 0xf4, 0x21, 0x00


	//----- nvinfo : EIATTR_KPARAM_INFO
	.align		4
.L_16:
        /*0038*/ 	.byte	0x04, 0x17
        /*003a*/ 	.short	(.L_18 - .L_17)
.L_17:
        /*003c*/ 	.word	0x00000000
        /*0040*/ 	.short	0x0008
        /*0042*/ 	.short	0x0040
        /*0044*/ 	.byte	0x00, 0xf4, 0x21, 0x00


	//----- nvinfo : EIATTR_KPARAM_INFO
	.align		4
.L_18:
        /*0048*/ 	.byte	0x04, 0x17
        /*004a*/ 	.short	(.L_20 - .L_19)
.L_19:
        /*004c*/ 	.word	0x00000000
        /*0050*/ 	.short	0x0007
        /*0052*/ 	.short	0x0038
        /*0054*/ 	.byte	0x00, 0xf4, 0x21, 0x00


	//----- nvinfo : EIATTR_KPARAM_INFO
	.align		4
.L_20:
        /*0058*/ 	.byte	0x04, 0x17
        /*005a*/ 	.short	(.L_22 - .L_21)
.L_21:
        /*005c*/ 	.word	0x00000000
        /*0060*/ 	.short	0x0006
        /*0062*/ 	.short	0x0030
        /*0064*/ 	.byte	0x00, 0xf4, 0x21, 0x00


	//----- nvinfo : EIATTR_KPARAM_INFO
	.align		4
.L_22:
        /*0068*/ 	.byte	0x04, 0x17
        /*006a*/ 	.short	(.L_24 - .L_23)
.L_23:
        /*006c*/ 	.word	0x00000000
        /*0070*/ 	.short	0x0005
        /*0072*/ 	.short	0x0028
        /*0074*/ 	.byte	0x00, 0xf4, 0x21, 0x00


	//----- nvinfo : EIATTR_KPARAM_INFO
	.align		4
.L_24:
        /*0078*/ 	.byte	0x04, 0x17
        /*007a*/ 	.short	(.L_26 - .L_25)
.L_25:
        /*007c*/ 	.word	0x00000000
        /*0080*/ 	.short	0x0004
        /*0082*/ 	.short	0x0020
        /*0084*/ 	.byte	0x00, 0xf4, 0x21, 0x00


	//----- nvinfo : EIATTR_KPARAM_INFO
	.align		4
.L_26:
        /*0088*/ 	.byte	0x04, 0x17
        /*008a*/ 	.short	(.L_28 - .L_27)
.L_27:
        /*008c*/ 	.word	0x00000000
        /*0090*/ 	.short	0x0003
        /*0092*/ 	.short	0x0018
        /*0094*/ 	.byte	0x00, 0xf4, 0x21, 0x00


	//----- nvinfo : EIATTR_KPARAM_INFO
	.align		4
.L_28:
        /*0098*/ 	.byte	0x04, 0x17
        /*009a*/ 	.short	(.L_30 - .L_29)
.L_29:
        /*009c*/ 	.word	0x00000000
        /*00a0*/ 	.short	0x0002
        /*00a2*/ 	.short	0x0010
        /*00a4*/ 	.byte	0x00, 0xf4, 0x21, 0x00


	//----- nvinfo : EIATTR_KPARAM_INFO
	.align		4
.L_30:
        /*00a8*/ 	.byte	0x04, 0x17
        /*00aa*/ 	.short	(.L_32 - .L_31)
.L_31:
        /*00ac*/ 	.word	0x00000000
        /*00b0*/ 	.short	0x0001
        /*00b2*/ 	.short	0x0008
        /*00b4*/ 	.byte	0x00, 0xf4, 0x21, 0x00


	//----- nvinfo : EIATTR_KPARAM_INFO
	.align		4
.L_32:
        /*00b8*/ 	.byte	0x04, 0x17
        /*00ba*/ 	.short	(.L_34 - .L_33)
.L_33:
        /*00bc*/ 	.word	0x00000000
        /*00c0*/ 	.short	0x0000
        /*00c2*/ 	.short	0x0000
        /*00c4*/ 	.byte	0x00, 0xf4, 0x21, 0x00


	//----- nvinfo : EIATTR_SPARSE_MMA_MASK
	.align		4
.L_34:
        /*00c8*/ 	.byte	0x03, 0x50
        /*00ca*/ 	.short	0x0000


	//----- nvinfo : EIATTR_MAXREG_COUNT
	.align		4
        /*00cc*/ 	.byte	0x03, 0x1b
        /*00ce*/ 	.short	0x00ff


	//----- nvinfo : EIATTR_EXIT_INSTR_OFFSETS
	.align		4
        /*00d0*/ 	.byte	0x04, 0x1c
        /*00d2*/ 	.short	(.L_36 - .L_35)


	//   ....[0]....
.L_35:
        /*00d4*/ 	.word	0x000009a0


	//   ....[1]....
        /*00d8*/ 	.word	0x000009c0


	//----- nvinfo : EIATTR_REQNTID
	.align		4
.L_36:
        /*00dc*/ 	.byte	0x04, 0x10
        /*00de*/ 	.short	(.L_38 - .L_37)
.L_37:
        /*00e0*/ 	.word	0x00000080
        /*00e4*/ 	.word	0x00000001
        /*00e8*/ 	.word	0x00000001


	//----- nvinfo : EIATTR_CBANK_PARAM_SIZE
	.align		4
.L_38:
        /*00ec*/ 	.byte	0x03, 0x19
        /*00ee*/ 	.short	0x005c


	//----- nvinfo : EIATTR_PARAM_CBANK
	.align		4
        /*00f0*/ 	.byte	0x04, 0x0a
        /*00f2*/ 	.short	(.L_40 - .L_39)
	.align		4
.L_39:
        /*00f4*/ 	.word	index@(.nv.constant0.triton_poi_fused_abs_add_clamp_div_floor_ge_gt_le_logical_and_lt_maximum_mul_neg_sign_sub_1)
        /*00f8*/ 	.short	0x0210
        /*00fa*/ 	.short	0x005c


	//----- nvinfo : EIATTR_SW_WAR
	.align		4
.L_40:
        /*00fc*/ 	.byte	0x04, 0x36
        /*00fe*/ 	.short	(.L_42 - .L_41)
.L_41:
        /*0100*/ 	.word	0x00000008
.L_42:


//--------------------- .nv.callgraph             --------------------------
	.section	.nv.callgraph,"",@"SHT_CUDA_CALLGRAPH"
	.align	4
	.sectionentsize	8
	.align		4
        /*0000*/ 	.word	0x00000000
	.align		4
        /*0004*/ 	.word	0xffffffff
	.align		4
        /*0008*/ 	.word	0x00000000
	.align		4
        /*000c*/ 	.word	0xfffffffe
	.align		4
        /*0010*/ 	.word	0x00000000
	.align		4
        /*0014*/ 	.word	0xfffffffd
	.align		4
        /*0018*/ 	.word	0x00000000
	.align		4
        /*001c*/ 	.word	0xfffffffc


//--------------------- .nv.constant4             --------------------------
	.section	.nv.constant4,"a",@progbits
	.align	8
	.align		8
.nv.constant4:
        /*0000*/ 	.dword	_$_str


//--------------------- .text.triton_poi_fused_abs_add_clamp_div_floor_ge_gt_le_logical_and_lt_maximum_mul_neg_sign_sub_1 --------------------------
	.section	.text.triton_poi_fused_abs_add_clamp_div_floor_ge_gt_le_logical_and_lt_maximum_mul_neg_sign_sub_1,"ax",@progbits
	.align	128
        .global         triton_poi_fused_abs_add_clamp_div_floor_ge_gt_le_logical_and_lt_maximum_mul_neg_sign_sub_1
        .type           triton_poi_fused_abs_add_clamp_div_floor_ge_gt_le_logical_and_lt_maximum_mul_neg_sign_sub_1,@function
        .size           triton_poi_fused_abs_add_clamp_div_floor_ge_gt_le_logical_and_lt_maximum_mul_neg_sign_sub_1,(.L_x_1 - triton_poi_fused_abs_add_clamp_div_floor_ge_gt_le_logical_and_lt_maximum_mul_neg_sign_sub_1)
        .other          triton_poi_fused_abs_add_clamp_div_floor_ge_gt_le_logical_and_lt_maximum_mul_neg_sign_sub_1,@"STO_CUDA_ENTRY STV_DEFAULT"
triton_poi_fused_abs_add_clamp_div_floor_ge_gt_le_logical_and_lt_maximum_mul_neg_sign_sub_1:
.text.triton_poi_fused_abs_add_clamp_div_floor_ge_gt_le_logical_and_lt_maximum_mul_neg_sign_sub_1:
[----:B------:R-:W0:Y:S01]  /*0000*/  LDC R1, c[0x0][0x28] ;  /* 0x00000a00ff017b82 */ /* 0x000e220000000800 */
[----:B------:R-:W1:Y:S07]  /*0010*/  S2R R0, SR_TID.X ;  /* 0x0000000000007919 */ /* 0x000e6e0000002100 */
[----:B------:R-:W2:Y:S01]  /*0020*/  LDC.64 R8, c[0x0][0x218] ;  /* 0x00008600ff087b82 */ /* 0x000ea20000000a00 */
[----:B------:R-:W-:Y:S01]  /*0030*/  ULDC.64 UR4, c[0x0][0x208] ;  /* 0x0000820000047ab9 */ /* 0x000fe20000000a00 */
[----:B------:R-:W3:Y:S06]  /*0040*/  S2R R5, SR_CTAID.X ;  /* 0x0000000000057919 */ /* 0x000eec0000002500 */
[----:B------:R-:W4:Y:S08]  /*0050*/  LDC.64 R12, c[0x0][0x210] ;  /* 0x00008400ff0c7b82 */ /* 0x000f300000000a00 */
[----:B------:R-:W5:Y:S01]  /*0060*/  LDC.64 R16, c[0x0][0x220] ;  /* 0x00008800ff107b82 */ /* 0x000f620000000a00 */
[----:B------:R-:W-:-:S07]  /*0070*/  CS2R R6, SRZ ;  /* 0x0000000000067805 */ /* 0x000fce000001ff00 */
[----:B------:R-:W5:Y:S01]  /*0080*/  LDC.64 R22, c[0x0][0x240] ;  /* 0x00009000ff167b82 */ /* 0x000f620000000a00 */
[----:B------:R-:W-:Y:S01]  /*0090*/  IMAD.MOV.U32 R14, RZ, RZ, RZ ;  /* 0x000000ffff0e7224 */ /* 0x000fe200078e00ff */
[----:B------:R-:W-:Y:S01]  /*00a0*/  ULDC.64 UR6, c[0x0][0x250] ;  /* 0x0000940000067ab9 */ /* 0x000fe20000000a00 */
[----:B------:R-:W-:Y:S01]  /*00b0*/  ULDC.64 UR8, c[0x0][0x258] ;  /* 0x0000960000087ab9 */ /* 0x000fe20000000a00 */
[----:B-1----:R-:W-:Y:S01]  /*00c0*/  IMAD.SHL.U32 R0, R0, 0x2, RZ ;  /* 0x0000000200007824 */ /* 0x002fe200078e00ff */
[----:B---3--:R-:W-:-:S04]  /*00d0*/  SHF.R.S32.HI R3, RZ, 0x17, R5 ;  /* 0x00000017ff037819 */ /* 0x008fc80000011405 */
[----:B------:R-:W-:Y:S02]  /*00e0*/  LOP3.LUT R0, R0, 0xfe, RZ, 0xc0, !PT ;  /* 0x000000fe00007812 */ /* 0x000fe400078ec0ff */
[----:B------:R-:W-:-:S03]  /*00f0*/  SGXT R3, R3, 0x1 ;  /* 0x000000010303781a */ /* 0x000fc60000000200 */
[----:B------:R-:W-:Y:S01]  /*0100*/  IMAD R0, R5, 0x100, R0 ;  /* 0x0000010005007824 */ /* 0x000fe200078e0200 */
[----:B------:R-:W-:-:S04]  /*0110*/  CS2R R4, SRZ ;  /* 0x0000000000047805 */ /* 0x000fc8000001ff00 */
[----:B------:R-:W-:Y:S02]  /*0120*/  LEA.HI R3, R3, R0, RZ, 0x6 ;  /* 0x0000000003037211 */ /* 0x000fe400078f30ff */
[----:B------:R-:W-:Y:S02]  /*0130*/  ISETP.GE.AND P2, PT, R0, 0x100, PT ;  /* 0x000001000000780c */ /* 0x000fe40003f46270 */
[----:B------:R-:W-:-:S05]  /*0140*/  SHF.R.S32.HI R11, RZ, 0x6, R3 ;  /* 0x00000006ff0b7819 */ /* 0x000fca0000011403 */
[----:B--2---:R-:W-:-:S06]  /*0150*/  IMAD.WIDE R8, R11, 0x4, R8 ;  /* 0x000000040b087825 */ /* 0x004fcc00078e0208 */
[----:B------:R-:W2:Y:S04]  /*0160*/  @!P2 LDG.E.EL R4, desc[UR4][R8.64] ;  /* 0x000000040804a981 */ /* 0x000ea8000c2e1900 */
[----:B------:R1:W3:Y:S01]  /*0170*/  @!P2 LDG.E.EL R5, desc[UR4][R8.64] ;  /* 0x000000040805a981 */ /* 0x0002e2000c2e1900 */
[----:B------:R-:W-:Y:S01]  /*0180*/  CS2R R2, SRZ ;  /* 0x0000000000027805 */ /* 0x000fe2000001ff00 */
[----:B----4-:R-:W-:-:S05]  /*0190*/  IMAD.WIDE R12, R0, 0x4, R12 ;  /* 0x00000004000c7825 */ /* 0x010fca00078e020c */
[----:B------:R4:W3:Y:S01]  /*01a0*/  @!P2 LDG.E.64 R2, desc[UR4][R12.64] ;  /* 0x000000040c02a981 */ /* 0x0008e2000c1e1b00 */
[C---:B-----5:R-:W-:Y:S01]  /*01b0*/  IMAD.WIDE R16, R11.reuse, 0x4, R16 ;  /* 0x000000040b107825 */ /* 0x060fe200078e0210 */
[----:B-1----:R-:W1:Y:S04]  /*01c0*/  LDC.64 R8, c[0x0][0x238] ;  /* 0x00008e00ff087b82 */ /* 0x002e680000000a00 */
[----:B------:R-:W5:Y:S04]  /*01d0*/  @!P2 LDG.E.EL R6, desc[UR4][R16.64] ;  /* 0x000000041006a981 */ /* 0x000f68000c2e1900 */
[----:B------:R1:W5:Y:S01]  /*01e0*/  @!P2 LDG.E.EL R7, desc[UR4][R16.64] ;  /* 0x000000041007a981 */ /* 0x000362000c2e1900 */
[----:B----4-:R-:W-:Y:S01]  /*01f0*/  IMAD.MOV.U32 R12, RZ, RZ, RZ ;  /* 0x000000ffff0c7224 */ /* 0x010fe200078e00ff */
[----:B------:R-:W4:Y:S01]  /*0200*/  LDC.64 R18, c[0x0][0x228] ;  /* 0x00008a00ff127b82 */ /* 0x000f220000000a00 */
[----:B0-----:R-:W-:-:S05]  /*0210*/  IMAD.WIDE R22, R11, 0x4, R22 ;  /* 0x000000040b167825 */ /* 0x001fca00078e0216 */
[----:B------:R-:W5:Y:S02]  /*0220*/  @!P2 LDG.E.EL R12, desc[UR4][R22.64] ;  /* 0x00000004160ca981 */ /* 0x000f64000c2e1900 */
[----:B------:R-:W0:Y:S02]  /*0230*/  LDC.64 R20, c[0x0][0x230] ;  /* 0x00008c00ff147b82 */ /* 0x000e240000000a00 */
[----:B------:R-:W5:Y:S01]  /*0240*/  @!P2 LDG.E.EL R14, desc[UR4][R22.64] ;  /* 0x00000004160ea981 */ /* 0x000f62000c2e1900 */
[----:B-1----:R-:W-:Y:S01]  /*0250*/  IMAD.WIDE R8, R11, 0x4, R8 ;  /* 0x000000040b087825 */ /* 0x002fe200078e0208 */
[----:B------:R-:W-:-:S06]  /*0260*/  CS2R R10, SRZ ;  /* 0x00000000000a7805 */ /* 0x000fcc000001ff00 */
[----:B------:R-:W5:Y:S04]  /*0270*/  @!P2 LDG.E.EL R11, desc[UR4][R8.64] ;  /* 0x00000004080ba981 */ /* 0x000f68000c2e1900 */
[----:B------:R5:W5:Y:S04]  /*0280*/  @!P2 LDG.E.EL R10, desc[UR4][R8.64] ;  /* 0x00000004080aa981 */ /* 0x000b68000c2e1900 */
[----:B----4-:R1:W4:Y:S04]  /*0290*/  LDG.E R13, desc[UR4][R18.64] ;  /* 0x00000004120d7981 */ /* 0x010328000c1e1900 */
[----:B0-----:R0:W4:Y:S01]  /*02a0*/  LDG.E R15, desc[UR4][R20.64] ;  /* 0x00000004140f7981 */ /* 0x001122000c1e1900 */
[C---:B--2---:R-:W-:Y:S01]  /*02b0*/  FSETP.GEU.AND P0, PT, |R4|.reuse, 1.175494350822287508e-38, PT ;  /* 0x008000000400780b */ /* 0x044fe20003f0e200 */
[C---:B------:R-:W-:Y:S01]  /*02c0*/  FMUL R17, R4.reuse, 0.25 ;  /* 0x3e80000004117820 */ /* 0x040fe20000400000 */
[C---:B---3--:R-:W-:Y:S01]  /*02d0*/  FSETP.GEU.AND P1, PT, |R5|.reuse, 1.175494350822287508e-38, PT ;  /* 0x008000000500780b */ /* 0x048fe20003f2e200 */
[----:B------:R-:W-:Y:S01]  /*02e0*/  FMUL R16, R5, 0.25 ;  /* 0x3e80000005107820 */ /* 0x000fe20000400000 */
[----:B------:R-:W-:-:S02]  /*02f0*/  FSETP.GT.AND P3, PT, |R4|, 8.50705917302346158658e+37, PT ;  /* 0x7e8000000400780b */ /* 0x000fc40003f64200 */
[----:B------:R-:W-:Y:S02]  /*0300*/  FSETP.GT.AND P4, PT, |R5|, 8.50705917302346158658e+37, PT ;  /* 0x7e8000000500780b */ /* 0x000fe40003f84200 */
[----:B------:R-:W-:Y:S02]  /*0310*/  FSEL R17, R17, R4, P3 ;  /* 0x0000000411117208 */ /* 0x000fe40001800000 */
[----:B------:R-:W-:-:S03]  /*0320*/  FSEL R16, R16, R5, P4 ;  /* 0x0000000510107208 */ /* 0x000fc60002000000 */
[----:B------:R-:W-:Y:S02]  /*0330*/  @!P0 FMUL R17, R17, 16777216 ;  /* 0x4b80000011118820 */ /* 0x000fe40000400000 */
[----:B------:R-:W-:-:S04]  /*0340*/  @!P1 FMUL R16, R16, 16777216 ;  /* 0x4b80000010109820 */ /* 0x000fc80000400000 */
[----:B------:R-:W5:Y:S01]  /*0350*/  MUFU.RCP R17, R17 ;  /* 0x0000001100117308 */ /* 0x000f620000001000 */
[----:B------:R-:W-:-:S07]  /*0360*/  @P3 FMUL R3, R3, 0.25 ;  /* 0x3e80000003033820 */ /* 0x000fce0000400000 */
[----:B------:R-:W2:Y:S01]  /*0370*/  MUFU.RCP R16, R16 ;  /* 0x0000001000107308 */ /* 0x000ea20000001000 */
[----:B------:R-:W-:Y:S01]  /*0380*/  @P4 FMUL R2, R2, 0.25 ;  /* 0x3e80000002024820 */ /* 0x000fe20000400000 */
[----:B------:R-:W-:-:S03]  /*0390*/  @!P0 FMUL R3, R3, 16777216 ;  /* 0x4b80000003038820 */ /* 0x000fc60000400000 */
[----:B------:R-:W-:Y:S01]  /*03a0*/  @!P1 FMUL R2, R2, 16777216 ;  /* 0x4b80000002029820 */ /* 0x000fe20000400000 */
[----:B-----5:R-:W-:-:S03]  /*03b0*/  FFMA R8, R17, R3, -R6 ;  /* 0x0000000311087223 */ /* 0x020fc60000000806 */
[----:B--2---:R-:W-:Y:S02]  /*03c0*/  FFMA R9, R16, R2, -R7 ;  /* 0x0000000210097223 */ /* 0x004fe40000000807 */
[----:B------:R-:W-:-:S03]  /*03d0*/  FSETP.GEU.AND P5, PT, R8, RZ, PT ;  /* 0x000000ff0800720b */ /* 0x000fc60003fae000 */
[C---:B------:R-:W-:Y:S02]  /*03e0*/  FSETP.GEU.AND P6, PT, R9.reuse, RZ, PT ;  /* 0x000000ff0900720b */ /* 0x040fe40003fce000 */
[----:B-1----:R-:W-:Y:S02]  /*03f0*/  SEL R18, RZ, 0xffffffff, P5 ;  /* 0xffffffffff127807 */ /* 0x002fe40002800000 */
[----:B------:R-:W-:Y:S02]  /*0400*/  SEL R19, RZ, 0xffffffff, P6 ;  /* 0xffffffffff137807 */ /* 0x000fe40003000000 */
[----:B------:R-:W-:Y:S02]  /*0410*/  FSETP.GT.AND P5, PT, R8, RZ, PT ;  /* 0x000000ff0800720b */ /* 0x000fe40003fa4000 */
[----:B------:R-:W-:Y:S02]  /*0420*/  FSETP.GT.AND P6, PT, R9, RZ, PT ;  /* 0x000000ff0900720b */ /* 0x000fe40003fc4000 */
[----:B------:R-:W-:-:S02]  /*0430*/  SEL R2, RZ, 0x1, !P5 ;  /* 0x00000001ff027807 */ /* 0x000fc40006800000 */
[----:B------:R-:W-:Y:S02]  /*0440*/  SEL R3, RZ, 0x1, !P6 ;  /* 0x00000001ff037807 */ /* 0x000fe40007000000 */
[----:B------:R-:W-:Y:S02]  /*0450*/  PRMT R18, R19, 0x5410, R18 ;  /* 0x0000541013127816 */ /* 0x000fe40000000012 */
[----:B------:R-:W-:Y:S01]  /*0460*/  PRMT R3, R3, 0x5410, R2 ;  /* 0x0000541003037816 */ /* 0x000fe20000000002 */
[----:B0-----:R-:W-:-:S04]  /*0470*/  FADD R20, |R8|, 0.5 ;  /* 0x3f00000008147421 */ /* 0x001fc80000000200 */
[----:B------:R-:W-:Y:S01]  /*0480*/  VIADD.16x2 R2, R18, R3 ;  /* 0x0000000312027236 */ /* 0x000fe20000000200 */
[----:B------:R-:W-:Y:S01]  /*0490*/  FRND.FTZ.FLOOR R21, R20 ;  /* 0x0000001400157307 */ /* 0x000fe20000215000 */
[----:B------:R-:W-:Y:S01]  /*04a0*/  FADD R19, |R9|, 0.5 ;  /* 0x3f00000009137421 */ /* 0x000fe20000000200 */
[----:B------:R-:W-:-:S06]  /*04b0*/  @P3 FMUL R12, R12, 0.25 ;  /* 0x3e8000000c0c3820 */ /* 0x000fcc0000400000 */
[----:B------:R-:W0:Y:S01]  /*04c0*/  I2F.S16 R18, R2.H1 ;  /* 0x1000000200127306 */ /* 0x000e220000101400 */
[----:B------:R-:W-:Y:S01]  /*04d0*/  @P4 FMUL R11, R11, 0.25 ;  /* 0x3e8000000b0b4820 */ /* 0x000fe20000400000 */
[----:B------:R-:W-:-:S06]  /*04e0*/  @P4 FMUL R14, R14, 0.25 ;  /* 0x3e8000000e0e4820 */ /* 0x000fcc0000400000 */
[----:B------:R-:W-:Y:S01]  /*04f0*/  I2F.S16 R3, R2 ;  /* 0x0000000200037306 */ /* 0x000fe20000101400 */
[----:B------:R-:W-:-:S07]  /*0500*/  @!P0 FMUL R12, R12, 16777216 ;  /* 0x4b8000000c0c8820 */ /* 0x000fce0000400000 */
[----:B------:R1:W2:Y:S01]  /*0510*/  FRND.FTZ.FLOOR R22, R19 ;  /* 0x0000001300167307 */ /* 0x0002a20000215000 */
[----:B------:R-:W-:Y:S01]  /*0520*/  @P3 FMUL R10, R10, 0.25 ;  /* 0x3e8000000a0a3820 */ /* 0x000fe20000400000 */
[----:B------:R-:W-:Y:S01]  /*0530*/  @!P1 FMUL R11, R11, 16777216 ;  /* 0x4b8000000b0b9820 */ /* 0x000fe20000400000 */
[----:B------:R-:W-:Y:S02]  /*0540*/  @!P1 FMUL R14, R14, 16777216 ;  /* 0x4b8000000e0e9820 */ /* 0x000fe40000400000 */
[----:B------:R-:W-:Y:S01]  /*0550*/  @!P0 FMUL R10, R10, 16777216 ;  /* 0x4b8000000a0a8820 */ /* 0x000fe20000400000 */
[C---:B-1----:R-:W-:Y:S01]  /*0560*/  FMUL R19, R17.reuse, R12 ;  /* 0x0000000c11137220 */ /* 0x042fe20000400000 */
[----:B0-----:R-:W-:Y:S01]  /*0570*/  FMUL R12, R18, R21 ;  /* 0x00000015120c7220 */ /* 0x001fe20000400000 */
[C---:B------:R-:W-:Y:S01]  /*0580*/  FMUL R2, R16.reuse, R11 ;  /* 0x0000000b10027220 */ /* 0x040fe20000400000 */
[----:B------:R-:W-:Y:S01]  /*0590*/  FMUL R14, R16, R14 ;  /* 0x0000000e100e7220 */ /* 0x000fe20000400000 */
[----:B------:R-:W-:Y:S01]  /*05a0*/  FMUL R11, R17, R10 ;  /* 0x0000000a110b7220 */ /* 0x000fe20000400000 */
[----:B--2---:R-:W-:Y:S01]  /*05b0*/  FMUL R16, R3, R22 ;  /* 0x0000001603107220 */ /* 0x004fe20000400000 */
[----:B------:R-:W-:Y:S01]  /*05c0*/  FSETP.NAN.AND P5, PT, R12, R12, PT ;  /* 0x0000000c0c00720b */ /* 0x000fe20003fa8000 */
[--C-:B------:R-:W-:Y:S01]  /*05d0*/  FADD R17, R2, -R7.reuse ;  /* 0x8000000702117221 */ /* 0x100fe20000000000 */
[----:B------:R-:W-:Y:S01]  /*05e0*/  FADD R14, R14, -R7 ;  /* 0x800000070e0e7221 */ /* 0x000fe20000000000 */
[----:B------:R-:W-:Y:S01]  /*05f0*/  FADD R2, R11, -R6 ;  /* 0x800000060b027221 */ /* 0x000fe20000000000 */
[----:B------:R-:W-:-:S02]  /*0600*/  FSETP.NAN.AND P0, PT, R16, R16, PT ;  /* 0x000000101000720b */ /* 0x000fc40003f08000 */
[CC--:B----4-:R-:W-:Y:S02]  /*0610*/  FSETP.GT.AND P4, PT, R12.reuse, R13.reuse, PT ;  /* 0x0000000d0c00720b */ /* 0x0d0fe40003f84000 */
[-C--:B------:R-:W-:Y:S01]  /*0620*/  FSEL R11, R12, R13.reuse, P5 ;  /* 0x0000000d0c0b7208 */ /* 0x080fe20002800000 */
[----:B------:R-:W-:Y:S01]  /*0630*/  FADD R19, R19, -R6 ;  /* 0x8000000613137221 */ /* 0x000fe20000000000 */
[----:B------:R-:W-:Y:S02]  /*0640*/  FSETP.GT.AND P6, PT, |R17|, |R14|, PT ;  /* 0x4000000e1100720b */ /* 0x000fe40003fc4200 */
[CC--:B------:R-:W-:Y:S02]  /*0650*/  FSETP.GT.AND P5, PT, R16.reuse, R13.reuse, PT ;  /* 0x0000000d1000720b */ /* 0x0c0fe40003fa4000 */
[----:B------:R-:W-:Y:S02]  /*0660*/  FSEL R3, R16, R13, P0 ;  /* 0x0000000d10037208 */ /* 0x000fe40000000000 */
[----:B------:R-:W-:-:S02]  /*0670*/  FSEL R10, R12, R11, P4 ;  /* 0x0000000b0c0a7208 */ /* 0x000fc40002000000 */
[C---:B------:R-:W-:Y:S02]  /*0680*/  FSEL R18, |R17|.reuse, |R14|, P6 ;  /* 0x4000000e11127208 */ /* 0x040fe40003000200 */
[----:B------:R-:W-:Y:S02]  /*0690*/  FSETP.GT.AND P4, PT, |R2|, |R19|, PT ;  /* 0x400000130200720b */ /* 0x000fe40003f84200 */
[----:B------:R-:W-:Y:S02]  /*06a0*/  FSEL R14, R16, R3, P5 ;  /* 0x00000003100e7208 */ /* 0x000fe40002800000 */
[----:B------:R-:W-:Y:S02]  /*06b0*/  FSETP.GEU.AND P0, PT, R10, R15, PT ;  /* 0x0000000f0a00720b */ /* 0x000fe40003f0e000 */
[----:B------:R-:W-:Y:S02]  /*06c0*/  FSETP.NAN.AND P3, PT, R17, R17, PT ;  /* 0x000000111100720b */ /* 0x000fe40003f68000 */
[----:B------:R-:W-:-:S02]  /*06d0*/  FSETP.NAN.AND P1, PT, R2, R2, PT ;  /* 0x000000020200720b */ /* 0x000fc40003f28000 */
[----:B------:R-:W-:Y:S02]  /*06e0*/  FSEL R19, |R2|, |R19|, P4 ;  /* 0x4000001302137208 */ /* 0x000fe40002000200 */
[----:B------:R-:W-:Y:S02]  /*06f0*/  FSETP.GEU.AND P5, PT, R14, R15, PT ;  /* 0x0000000f0e00720b */ /* 0x000fe40003fae000 */
[----:B------:R-:W-:Y:S02]  /*0700*/  FSEL R18, |R17|, R18, P3 ;  /* 0x0000001211127208 */ /* 0x000fe40001800200 */
[----:B------:R-:W-:Y:S02]  /*0710*/  FSEL R19, |R2|, R19, P1 ;  /* 0x0000001302137208 */ /* 0x000fe40000800200 */
[----:B------:R-:W-:Y:S01]  /*0720*/  FSETP.NAN.AND P1, PT, R10, R10, PT ;  /* 0x0000000a0a00720b */ /* 0x000fe20003f28000 */
[----:B------:R-:W0:Y:S01]  /*0730*/  LDC.64 R2, c[0x0][0x248] ;  /* 0x00009200ff027b82 */ /* 0x000e220000000a00 */
[----:B------:R-:W-:Y:S01]  /*0740*/  FSETP.GT.AND P3, PT, R9, R18, PT ;  /* 0x000000120900720b */ /* 0x000fe20003f64000 */
[----:B------:R-:W-:Y:S01]  /*0750*/  FADD R18, RZ, -R18 ;  /* 0x80000012ff127221 */ /* 0x000fe20000000000 */
[----:B------:R-:W-:-:S02]  /*0760*/  FSETP.NAN.AND P6, PT, R14, R14, PT ;  /* 0x0000000e0e00720b */ /* 0x000fc40003fc8000 */
[-C--:B------:R-:W-:Y:S02]  /*0770*/  @P0 FSEL R10, R10, R15.reuse, P1 ;  /* 0x0000000f0a0a0208 */ /* 0x080fe40000800000 */
[----:B------:R-:W-:Y:S02]  /*0780*/  FSETP.GTU.AND P1, PT, R12, R15, PT ;  /* 0x0000000f0c00720b */ /* 0x000fe40003f2c000 */
[----:B------:R-:W-:Y:S02]  /*0790*/  FSETP.GT.AND P4, PT, R8, R19, PT ;  /* 0x000000130800720b */ /* 0x000fe40003f84000 */
[----:B------:R-:W-:Y:S02]  /*07a0*/  @P5 FSEL R14, R14, R15, P6 ;  /* 0x0000000f0e0e5208 */ /* 0x000fe40003000000 */
[----:B------:R-:W-:Y:S02]  /*07b0*/  FSETP.GEU.AND P6, PT, R9, R18, PT ;  /* 0x000000120900720b */ /* 0x000fe40003fce000 */
[----:B------:R-:W-:-:S02]  /*07c0*/  FSETP.GE.AND P1, PT, R12, R13, !P1 ;  /* 0x0000000d0c00720b */ /* 0x000fc40004f26000 */
[----:B------:R-:W-:Y:S02]  /*07d0*/  SEL R9, RZ, 0x1, !P3 ;  /* 0x00000001ff097807 */ /* 0x000fe40005800000 */
[----:B------:R-:W-:Y:S02]  /*07e0*/  SEL R12, RZ, 0x100, !P4 ;  /* 0x00000100ff0c7807 */ /* 0x000fe40006000000 */
[C---:B------:R-:W-:Y:S01]  /*07f0*/  FSETP.GTU.AND P0, PT, R16.reuse, R15, PT ;  /* 0x0000000f1000720b */ /* 0x040fe20003f0c000 */
[----:B------:R-:W-:Y:S02]  /*0800*/  FADD R11, RZ, -R19 ;  /* 0x80000013ff0b7221 */ /* 0x000fe40000000000 */
[----:B------:R-:W-:Y:S01]  /*0810*/  IMAD.IADD R17, R9, 0x1, R12 ;  /* 0x0000000109117824 */ /* 0x000fe200078e020c */
[----:B------:R-:W-:Y:S01]  /*0820*/  FSETP.GE.AND P0, PT, R16, R13, !P0 ;  /* 0x0000000d1000720b */ /* 0x000fe20004706000 */
[----:B------:R-:W-:Y:S01]  /*0830*/  FADD R9, R10, R6 ;  /* 0x000000060a097221 */ /* 0x000fe20000000000 */
[----:B------:R-:W-:Y:S01]  /*0840*/  FSETP.GEU.AND P5, PT, R8, R11, PT ;  /* 0x0000000b0800720b */ /* 0x000fe20003fae000 */
[----:B------:R-:W-:Y:S01]  /*0850*/  FADD R14, R14, R7 ;  /* 0x000000070e0e7221 */ /* 0x000fe20000000000 */
[----:B------:R-:W-:Y:S01]  /*0860*/  SEL R8, RZ, 0x1, !P0 ;  /* 0x00000001ff087807 */ /* 0x000fe20004000000 */
[----:B------:R-:W-:Y:S01]  /*0870*/  FMUL R15, R9, R4 ;  /* 0x00000004090f7220 */ /* 0x000fe20000400000 */
[----:B------:R-:W-:-:S02]  /*0880*/  SEL R11, RZ, 0x100, !P1 ;  /* 0x00000100ff0b7807 */ /* 0x000fc40004800000 */
[----:B------:R-:W-:Y:S02]  /*0890*/  SHF.R.S32.HI R9, RZ, 0x1f, R0 ;  /* 0x0000001fff097819 */ /* 0x000fe40000011400 */
[----:B------:R-:W-:Y:S01]  /*08a0*/  IADD3 R4, P0, R0, UR6, RZ ;  /* 0x0000000600047c10 */ /* 0x000fe2000ff1e0ff */
[----:B------:R-:W-:Y:S01]  /*08b0*/  FMUL R14, R14, R5 ;  /* 0x000000050e0e7220 */ /* 0x000fe20000400000 */
[----:B------:R-:W-:Y:S01]  /*08c0*/  IADD3 R6, P1, R0, UR8, RZ ;  /* 0x0000000800067c10 */ /* 0x000fe2000ff3e0ff */
[----:B0-----:R-:W-:Y:S01]  /*08d0*/  IMAD.WIDE R2, R0, 0x4, R2 ;  /* 0x0000000400027825 */ /* 0x001fe200078e0202 */
[----:B------:R-:W-:Y:S01]  /*08e0*/  IADD3.X R5, R9, UR7, RZ, P0, !PT ;  /* 0x0000000709057c10 */ /* 0x000fe200087fe4ff */
[----:B------:R-:W-:Y:S01]  /*08f0*/  ULDC.64 UR6, c[0x0][0x260] ;  /* 0x0000980000067ab9 */ /* 0x000fe20000000a00 */
[----:B------:R-:W-:Y:S01]  /*0900*/  IADD3.X R7, R9, UR9, RZ, P1, !PT ;  /* 0x0000000909077c10 */ /* 0x000fe20008ffe4ff */
[----:B------:R-:W-:Y:S01]  /*0910*/  IMAD.IADD R11, R8, 0x1, R11 ;  /* 0x00000001080b7824 */ /* 0x000fe200078e020b */
[----:B------:R-:W-:Y:S01]  /*0920*/  IADD3 R8, P0, R0, UR6, RZ ;  /* 0x0000000600087c10 */ /* 0x000fe2000ff1e0ff */
[----:B------:R0:W-:Y:S01]  /*0930*/  @!P2 STG.E.64 desc[UR4][R2.64], R14 ;  /* 0x0000000e0200a986 */ /* 0x0001e2000c101b04 */
[----:B------:R-:W-:-:S02]  /*0940*/  SEL R13, RZ, 0x1, P6 ;  /* 0x00000001ff0d7807 */ /* 0x000fc40003000000 */
[----:B------:R-:W-:Y:S01]  /*0950*/  SEL R16, RZ, 0x100, P5 ;  /* 0x00000100ff107807 */ /* 0x000fe20002800000 */
[----:B------:R0:W-:Y:S01]  /*0960*/  @!P2 STG.E.U16 desc[UR4][R4.64], R11 ;  /* 0x0000000b0400a986 */ /* 0x0001e2000c101504 */
[----:B------:R-:W-:-:S03]  /*0970*/  IADD3.X R9, R9, UR7, RZ, P0, !PT ;  /* 0x0000000709097c10 */ /* 0x000fc600087fe4ff */
[----:B------:R0:W-:Y:S01]  /*0980*/  @!P2 STG.E.U16 desc[UR4][R6.64], R17 ;  /* 0x000000110600a986 */ /* 0x0001e2000c101504 */
[----:B------:R-:W-:Y:S01]  /*0990*/  IMAD.IADD R13, R13, 0x1, R16 ;  /* 0x000000010d0d7824 */ /* 0x000fe200078e0210 */
[----:B0-----:R-:W-:Y:S06]  /*09a0*/  @P2 EXIT ;  /* 0x000000000000294d */ /* 0x001fec0003800000 */
[----:B------:R-:W-:Y:S01]  /*09b0*/  STG.E.U16 desc[UR4][R8.64], R13 ;  /* 0x0000000d08007986 */ /* 0x000fe2000c101504 */
[----:B------:R-:W-:Y:S05]  /*09c0*/  EXIT ;  /* 0x000000000000794d */ /* 0x000fea0003800000 */
.L_x_0:
[----:B------:R-:W-:-:S00]  /*09d0*/  BRA `(.L_x_0) ;  /* 0xfffffffc00fc7947 */ /* 0x000fc0000383ffff */
[----:B------:R-:W-:-:S00]  /*09e0*/  NOP ;  /* 0x0000000000007918 */ /* 0x000fc00000000000 */
        /* <DEDUP_REMOVED lines=9> */
.L_x_1:


//--------------------- .nv.global.init           --------------------------
	.section	.nv.global.init,"aw",@progbits
.nv.global.init:
	.type		_$_str,@object
	.size		_$_str,(.L_0 - _$_str)
_$_str:
        /*0000*/ 	.byte	0x5f, 0x5f, 0x43, 0x55, 0x44, 0x41, 0x5f, 0x46, 0x54, 0x5a, 0x00
.L_0:


//--------------------- .nv.constant0.triton_poi_fused_abs_add_clamp_div_floor_ge_gt_le_logical_and_lt_maximum_mul_neg_sign_sub_1 --------------------------
	.section	.nv.constant0.triton_poi_fused_abs_add_clamp_div_floor_ge_gt_le_logical_and_lt_maximum_mul_neg_sign_sub_1,"a",@progbits
	.sectionflags	@""
	.align	4
.nv.constant0.triton_poi_fused_abs_add_clamp_div_floor_ge_gt_le_logical_and_lt_maximum_mul_neg_sign_sub_1:
	.zero		620
